//
// Generated by NVIDIA NVVM Compiler
//
// Compiler Build ID: CL-36424714
// Cuda compilation tools, release 13.0, V13.0.88
// Based on NVVM 20.0.0
//

.version 9.0
.target sm_100
.address_size 64

	// .globl	_Z11matMulTiledPKfS0_Pfiii
// _ZZ11matMulTiledPKfS0_PfiiiE2As has been demoted
// _ZZ11matMulTiledPKfS0_PfiiiE2Bs has been demoted

.visible .entry _Z11matMulTiledPKfS0_Pfiii(
	.param .u64 .ptr .align 1 _Z11matMulTiledPKfS0_Pfiii_param_0,
	.param .u64 .ptr .align 1 _Z11matMulTiledPKfS0_Pfiii_param_1,
	.param .u64 .ptr .align 1 _Z11matMulTiledPKfS0_Pfiii_param_2,
	.param .u32 _Z11matMulTiledPKfS0_Pfiii_param_3,
	.param .u32 _Z11matMulTiledPKfS0_Pfiii_param_4,
	.param .u32 _Z11matMulTiledPKfS0_Pfiii_param_5
)
{
	.reg .pred 	%p<12>;
	.reg .b32 	%r<43>;
	.reg .b32 	%f<63>;
	.reg .b64 	%rd<13>;
	// demoted variable
	.shared .align 4 .b8 _ZZ11matMulTiledPKfS0_PfiiiE2As[1024];
	// demoted variable
	.shared .align 4 .b8 _ZZ11matMulTiledPKfS0_PfiiiE2Bs[1024];
	ld.param.u64 	%rd4, [_Z11matMulTiledPKfS0_Pfiii_param_0];
	ld.param.u64 	%rd5, [_Z11matMulTiledPKfS0_Pfiii_param_1];
	ld.param.u64 	%rd6, [_Z11matMulTiledPKfS0_Pfiii_param_2];
	ld.param.u32 	%r24, [_Z11matMulTiledPKfS0_Pfiii_param_3];
	ld.param.u32 	%r25, [_Z11matMulTiledPKfS0_Pfiii_param_4];
	ld.param.u32 	%r26, [_Z11matMulTiledPKfS0_Pfiii_param_5];
	mov.u32 	%r27, %ctaid.y;
	shl.b32 	%r28, %r27, 4;
	mov.u32 	%r40, %tid.y;
	add.s32 	%r2, %r28, %r40;
	mov.u32 	%r29, %ctaid.x;
	shl.b32 	%r3, %r29, 4;
	mov.u32 	%r38, %tid.x;
	add.s32 	%r5, %r3, %r38;
	setp.lt.s32 	%p1, %r26, 1;
	mov.f32 	%f62, 0f00000000;
	@%p1 bra 	$L__BB0_7;
	add.s32 	%r30, %r26, 15;
	shr.u32 	%r31, %r30, 4;
	shl.b32 	%r32, %r40, 6;
	mov.u32 	%r33, _ZZ11matMulTiledPKfS0_PfiiiE2As;
	add.s32 	%r6, %r33, %r32;
	shl.b32 	%r34, %r38, 2;
	add.s32 	%r7, %r6, %r34;
	mov.u32 	%r35, _ZZ11matMulTiledPKfS0_PfiiiE2Bs;
	add.s32 	%r9, %r35, %r34;
	add.s32 	%r8, %r9, %r32;
	neg.s32 	%r42, %r31;
	mad.lo.s32 	%r36, %r40, %r25, %r38;
	add.s32 	%r41, %r36, %r3;
	shl.b32 	%r12, %r25, 4;
	mad.lo.s32 	%r39, %r26, %r2, %r38;
	cvta.to.global.u64 	%rd1, %rd4;
	cvta.to.global.u64 	%rd2, %rd5;
	mov.f32 	%f62, 0f00000000;
$L__BB0_2:
	setp.ge.s32 	%p2, %r2, %r24;
	mul.wide.s32 	%rd7, %r39, 4;
	add.s64 	%rd3, %rd1, %rd7;
	setp.ge.s32 	%p3, %r38, %r26;
	mov.f32 	%f60, 0f00000000;
	or.pred  	%p4, %p2, %p3;
	@%p4 bra 	$L__BB0_4;
	ld.global.f32 	%f60, [%rd3];
$L__BB0_4:
	setp.ge.s32 	%p5, %r5, %r25;
	st.shared.f32 	[%r7], %f60;
	setp.ge.s32 	%p6, %r40, %r26;
	mov.f32 	%f61, 0f00000000;
	or.pred  	%p7, %p5, %p6;
	@%p7 bra 	$L__BB0_6;
	mul.wide.s32 	%rd8, %r41, 4;
	add.s64 	%rd9, %rd2, %rd8;
	ld.global.f32 	%f61, [%rd9];
$L__BB0_6:
	st.shared.f32 	[%r8], %f61;
	bar.sync 	0;
	ld.shared.f32 	%f12, [%r6];
	ld.shared.f32 	%f13, [%r9];
	fma.rn.f32 	%f14, %f12, %f13, %f62;
	ld.shared.f32 	%f15, [%r6+4];
	ld.shared.f32 	%f16, [%r9+64];
	fma.rn.f32 	%f17, %f15, %f16, %f14;
	ld.shared.f32 	%f18, [%r6+8];
	ld.shared.f32 	%f19, [%r9+128];
	fma.rn.f32 	%f20, %f18, %f19, %f17;
	ld.shared.f32 	%f21, [%r6+12];
	ld.shared.f32 	%f22, [%r9+192];
	fma.rn.f32 	%f23, %f21, %f22, %f20;
	ld.shared.f32 	%f24, [%r6+16];
	ld.shared.f32 	%f25, [%r9+256];
	fma.rn.f32 	%f26, %f24, %f25, %f23;
	ld.shared.f32 	%f27, [%r6+20];
	ld.shared.f32 	%f28, [%r9+320];
	fma.rn.f32 	%f29, %f27, %f28, %f26;
	ld.shared.f32 	%f30, [%r6+24];
	ld.shared.f32 	%f31, [%r9+384];
	fma.rn.f32 	%f32, %f30, %f31, %f29;
	ld.shared.f32 	%f33, [%r6+28];
	ld.shared.f32 	%f34, [%r9+448];
	fma.rn.f32 	%f35, %f33, %f34, %f32;
	ld.shared.f32 	%f36, [%r6+32];
	ld.shared.f32 	%f37, [%r9+512];
	fma.rn.f32 	%f38, %f36, %f37, %f35;
	ld.shared.f32 	%f39, [%r6+36];
	ld.shared.f32 	%f40, [%r9+576];
	fma.rn.f32 	%f41, %f39, %f40, %f38;
	ld.shared.f32 	%f42, [%r6+40];
	ld.shared.f32 	%f43, [%r9+640];
	fma.rn.f32 	%f44, %f42, %f43, %f41;
	ld.shared.f32 	%f45, [%r6+44];
	ld.shared.f32 	%f46, [%r9+704];
	fma.rn.f32 	%f47, %f45, %f46, %f44;
	ld.shared.f32 	%f48, [%r6+48];
	ld.shared.f32 	%f49, [%r9+768];
	fma.rn.f32 	%f50, %f48, %f49, %f47;
	ld.shared.f32 	%f51, [%r6+52];
	ld.shared.f32 	%f52, [%r9+832];
	fma.rn.f32 	%f53, %f51, %f52, %f50;
	ld.shared.f32 	%f54, [%r6+56];
	ld.shared.f32 	%f55, [%r9+896];
	fma.rn.f32 	%f56, %f54, %f55, %f53;
	ld.shared.f32 	%f57, [%r6+60];
	ld.shared.f32 	%f58, [%r9+960];
	fma.rn.f32 	%f62, %f57, %f58, %f56;
	bar.sync 	0;
	add.s32 	%r42, %r42, 1;
	setp.ne.s32 	%p8, %r42, 0;
	add.s32 	%r41, %r41, %r12;
	add.s32 	%r40, %r40, 16;
	add.s32 	%r39, %r39, 16;
	add.s32 	%r38, %r38, 16;
	@%p8 bra 	$L__BB0_2;
$L__BB0_7:
	setp.ge.s32 	%p9, %r2, %r24;
	setp.ge.s32 	%p10, %r5, %r25;
	or.pred  	%p11, %p9, %p10;
	@%p11 bra 	$L__BB0_9;
	mad.lo.s32 	%r37, %r25, %r2, %r5;
	cvta.to.global.u64 	%rd10, %rd6;
	mul.wide.s32 	%rd11, %r37, 4;
	add.s64 	%rd12, %rd10, %rd11;
	st.global.f32 	[%rd12], %f62;
$L__BB0_9:
	ret;

}


// ===== COMPILED SASS (sm_100) =====

	.target	sm_100

	.elftype	@"ET_EXEC"


//--------------------- .note.nv.tkinfo           --------------------------
	.section	.note.nv.tkinfo,"",@"SHT_NOTE"
	.sectionflags	@"SHF_NOTE_NV_TKINFO"
	.tkinfo
        /*0018*/ 	.word	0x00000002
        /*0030*/ 	.string	""
        /*0030*/ 	.string	"ptxas"
        /*0030*/ 	.string	"Cuda compilation tools, release 13.0, V13.0.88"
        /*0030*/ 	.string	"Build cuda_13.0.r13.0/compiler.36424714_0"
        /*0030*/ 	.string	"-arch sm_100 -m 64 "



//--------------------- .note.nv.cuinfo           --------------------------
	.section	.note.nv.cuinfo,"",@"SHT_NOTE"
	.sectionflags	@"SHF_NOTE_NV_CUINFO"
        /*0018*/ 	.short	0x0002
        /*001a*/ 	.short	0x0064
        /*001c*/ 	.short	0x0082
	.zero		2


//--------------------- .nv.info                  --------------------------
	.section	.nv.info,"",@"SHT_CUDA_INFO"
	.align	4


	//----- nvinfo : EIATTR_REGCOUNT
	.align		4
        /*0000*/ 	.byte	0x04, 0x2f
        /*0002*/ 	.short	(.L_1 - .L_0)
	.align		4
.L_0:
        /*0004*/ 	.word	index@(_Z11matMulTiledPKfS0_Pfiii)
        /*0008*/ 	.word	0x00000020


	//----- nvinfo : EIATTR_FRAME_SIZE
	.align		4
.L_1:
        /*000c*/ 	.byte	0x04, 0x11
        /*000e*/ 	.short	(.L_3 - .L_2)
	.align		4
.L_2:
        /*0010*/ 	.word	index@(_Z11matMulTiledPKfS0_Pfiii)
        /*0014*/ 	.word	0x00000000


	//----- nvinfo : EIATTR_MIN_STACK_SIZE
	.align		4
.L_3:
        /*0018*/ 	.byte	0x04, 0x12
        /*001a*/ 	.short	(.L_5 - .L_4)
	.align		4
.L_4:
        /*001c*/ 	.word	index@(_Z11matMulTiledPKfS0_Pfiii)
        /*0020*/ 	.word	0x00000000
.L_5:


//--------------------- .nv.compat                --------------------------
	.section	.nv.compat,"",@"SHT_CUDA_COMPAT_INFO"
	.align	4
        /*0000*/ 	.byte	0x02, 0x09, 0x00, 0x00, 0x02, 0x02, 0x01, 0x00, 0x02, 0x05, 0x05, 0x00, 0x03, 0x07, 0x01, 0x01
        /*0010*/ 	.byte	0x02, 0x03, 0x00, 0x00, 0x02, 0x06, 0x01, 0x00, 0x04, 0x0b, 0x08, 0x00, 0x09, 0x00, 0x00, 0x00
        /*0020*/ 	.byte	0x00, 0x00, 0x00, 0x00


//--------------------- .nv.info._Z11matMulTiledPKfS0_Pfiii --------------------------
	.section	.nv.info._Z11matMulTiledPKfS0_Pfiii,"",@"SHT_CUDA_INFO"
	.sectionflags	@""
	.align	4


	//----- nvinfo : EIATTR_CUDA_API_VERSION
	.align		4
        /*0000*/ 	.byte	0x04, 0x37
        /*0002*/ 	.short	(.L_7 - .L_6)
.L_6:
        /*0004*/ 	.word	0x00000082


	//----- nvinfo : EIATTR_KPARAM_INFO
	.align		4
.L_7:
        /*0008*/ 	.byte	0x04, 0x17
        /*000a*/ 	.short	(.L_9 - .L_8)
.L_8:
        /*000c*/ 	.word	0x00000000
        /*0010*/ 	.short	0x0005
        /*0012*/ 	.short	0x0020
        /*0014*/ 	.byte	0x00, 0xf0, 0x11, 0x00


	//----- nvinfo : EIATTR_KPARAM_INFO
	.align		4
.L_9:
        /*0018*/ 	.byte	0x04, 0x17
        /*001a*/ 	.short	(.L_11 - .L_10)
.L_10:
        /*001c*/ 	.word	0x00000000
        /*0020*/ 	.short	0x0004
        /*0022*/ 	.short	0x001c
        /*0024*/ 	.byte	0x00, 0xf0, 0x11, 0x00


	//----- nvinfo : EIATTR_KPARAM_INFO
	.align		4
.L_11:
        /*0028*/ 	.byte	0x04, 0x17
        /*002a*/ 	.short	(.L_13 - .L_12)
.L_12:
        /*002c*/ 	.word	0x00000000
        /*0030*/ 	.short	0x0003
        /*0032*/ 	.short	0x0018
        /*0034*/ 	.byte	0x00, 0xf0, 0x11, 0x00


	//----- nvinfo : EIATTR_KPARAM_INFO
	.align		4
.L_13:
        /*0038*/ 	.byte	0x04, 0x17
        /*003a*/ 	.short	(.L_15 - .L_14)
.L_14:
        /*003c*/ 	.word	0x00000000
        /*0040*/ 	.short	0x0002
        /*0042*/ 	.short	0x0010
        /*0044*/ 	.byte	0x00, 0xf5, 0x21, 0x00


	//----- nvinfo : EIATTR_KPARAM_INFO
	.align		4
.L_15:
        /*0048*/ 	.byte	0x04, 0x17
        /*004a*/ 	.short	(.L_17 - .L_16)
.L_16:
        /*004c*/ 	.word	0x00000000
        /*0050*/ 	.short	0x0001
        /*0052*/ 	.short	0x0008
        /*0054*/ 	.byte	0x00, 0xf5, 0x21, 0x00


	//----- nvinfo : EIATTR_KPARAM_INFO
	.align		4
.L_17:
        /*0058*/ 	.byte	0x04, 0x17
        /*005a*/ 	.short	(.L_19 - .L_18)
.L_18:
        /*005c*/ 	.word	0x00000000
        /*0060*/ 	.short	0x0000
        /*0062*/ 	.short	0x0000
        /*0064*/ 	.byte	0x00, 0xf5, 0x21, 0x00


	//----- nvinfo : EIATTR_SPARSE_MMA_MASK
	.align		4
.L_19:
        /*0068*/ 	.byte	0x03, 0x50
        /*006a*/ 	.short	0x0000


	//----- nvinfo : EIATTR_MAXREG_COUNT
	.align		4
        /*006c*/ 	.byte	0x03, 0x1b
        /*006e*/ 	.short	0x00ff


	//----- nvinfo : EIATTR_NUM_BARRIERS
	.align		4
        /*0070*/ 	.byte	0x02, 0x4c
        /*0072*/ 	.byte	0x01
	.zero		1


	//----- nvinfo : EIATTR_MERCURY_ISA_VERSION
	.align		4
        /*0074*/ 	.byte	0x03, 0x5f
        /*0076*/ 	.short	0x0101


	//----- nvinfo : EIATTR_VRC_CTA_INIT_COUNT
	.align		4
        /*0078*/ 	.byte	0x02, 0x4a
	.zero		1
	.zero		1


	//----- nvinfo : EIATTR_EXIT_INSTR_OFFSETS
	.align		4
        /*007c*/ 	.byte	0x04, 0x1c
        /*007e*/ 	.short	(.L_21 - .L_20)


	//   ....[0]....
.L_20:
        /*0080*/ 	.word	0x000005e0


	//   ....[1]....
        /*0084*/ 	.word	0x00000630


	//----- nvinfo : EIATTR_CBANK_PARAM_SIZE
	.align		4
.L_21:
        /*0088*/ 	.byte	0x03, 0x19
        /*008a*/ 	.short	0x0024


	//----- nvinfo : EIATTR_PARAM_CBANK
	.align		4
        /*008c*/ 	.byte	0x04, 0x0a
        /*008e*/ 	.short	(.L_23 - .L_22)
	.align		4
.L_22:
        /*0090*/ 	.word	index@(.nv.constant0._Z11matMulTiledPKfS0_Pfiii)
        /*0094*/ 	.short	0x0380
        /*0096*/ 	.short	0x0024


	//----- nvinfo : EIATTR_SW_WAR
	.align		4
.L_23:
        /*0098*/ 	.byte	0x04, 0x36
        /*009a*/ 	.short	(.L_25 - .L_24)
.L_24:
        /*009c*/ 	.word	0x00000008
.L_25:


//--------------------- .nv.callgraph             --------------------------
	.section	.nv.callgraph,"",@"SHT_CUDA_CALLGRAPH"
	.align	4
	.sectionentsize	8
	.align		4
        /*0000*/ 	.word	0x00000000
	.align		4
        /*0004*/ 	.word	0xffffffff
	.align		4
        /*0008*/ 	.word	0x00000000
	.align		4
        /*000c*/ 	.word	0xfffffffe
	.align		4
        /*0010*/ 	.word	0x00000000
	.align		4
        /*0014*/ 	.word	0xfffffffd
	.align		4
        /*0018*/ 	.word	0x00000000
	.align		4
        /*001c*/ 	.word	0xfffffffc


//--------------------- .text._Z11matMulTiledPKfS0_Pfiii --------------------------
	.section	.text._Z11matMulTiledPKfS0_Pfiii,"ax",@progbits
	.align	128
        .global         _Z11matMulTiledPKfS0_Pfiii
        .type           _Z11matMulTiledPKfS0_Pfiii,@function
        .size           _Z11matMulTiledPKfS0_Pfiii,(.L_x_3 - _Z11matMulTiledPKfS0_Pfiii)
        .other          _Z11matMulTiledPKfS0_Pfiii,@"STO_CUDA_ENTRY STV_DEFAULT"
_Z11matMulTiledPKfS0_Pfiii:
.text._Z11matMulTiledPKfS0_Pfiii:
[----:B------:R-:W-:Y:S01]  /*0000*/  LDC R1, c[0x0][0x37c] ;  /* 0x0000df00ff017b82 */ /* 0x000fe20000000800 */
[----:B------:R-:W0:Y:S01]  /*0010*/  S2R R12, SR_CTAID.Y ;  /* 0x00000000000c7919 */ /* 0x000e220000002600 */
[----:B------:R-:W1:Y:S01]  /*0020*/  LDCU UR10, c[0x0][0x3a0] ;  /* 0x00007400ff0a77ac */ /* 0x000e620008000800 */
[----:B------:R-:W-:Y:S01]  /*0030*/  HFMA2 R23, -RZ, RZ, 0, 0 ;  /* 0x00000000ff177431 */ /* 0x000fe200000001ff */
[----:B------:R-:W0:Y:S01]  /*0040*/  S2R R0, SR_TID.Y ;  /* 0x0000000000007919 */ /* 0x000e220000002200 */
[----:B------:R-:W2:Y:S01]  /*0050*/  LDCU.64 UR8, c[0x0][0x358] ;  /* 0x00006b00ff0877ac */ /* 0x000ea20008000a00 */
[----:B------:R-:W3:Y:S01]  /*0060*/  S2R R5, SR_CTAID.X ;  /* 0x0000000000057919 */ /* 0x000ee20000002500 */
[----:B------:R-:W3:Y:S01]  /*0070*/  S2R R21, SR_TID.X ;  /* 0x0000000000157919 */ /* 0x000ee20000002100 */
[----:B-1----:R-:W-:Y:S01]  /*0080*/  UISETP.GE.AND UP0, UPT, UR10, 0x1, UPT ;  /* 0x000000010a00788c */ /* 0x002fe2000bf06270 */
[----:B0-----:R-:W-:Y:S02]  /*0090*/  LEA R12, R12, R0, 0x4 ;  /* 0x000000000c0c7211 */ /* 0x001fe400078e20ff */
[----:B---3--:R-:W-:-:S06]  /*00a0*/  LEA R13, R5, R21, 0x4 ;  /* 0x00000015050d7211 */ /* 0x008fcc00078e20ff */
[----:B--2---:R-:W-:Y:S05]  /*00b0*/  BRA.U !UP0, `(.L_x_0) ;  /* 0x00000005083c7547 */ /* 0x004fea000b800000 */
[----:B------:R-:W0:Y:S01]  /*00c0*/  S2UR UR7, SR_CgaCtaId ;  /* 0x00000000000779c3 */ /* 0x000e220000008800 */
[----:B------:R-:W1:Y:S01]  /*00d0*/  LDCU UR11, c[0x0][0x39c] ;  /* 0x00007380ff0b77ac */ /* 0x000e620008000800 */
[----:B------:R-:W-:Y:S01]  /*00e0*/  MOV R23, RZ ;  /* 0x000000ff00177202 */ /* 0x000fe20000000f00 */
[----:B------:R-:W-:Y:S01]  /*00f0*/  IMAD R15, R12, UR10, R21 ;  /* 0x0000000a0c0f7c24 */ /* 0x000fe2000f8e0215 */
[----:B------:R-:W-:Y:S01]  /*0100*/  UMOV UR5, 0x400 ;  /* 0x0000040000057882 */ /* 0x000fe20000000000 */
[----:B------:R-:W-:-:S03]  /*0110*/  UIADD3 UR4, UPT, UPT, UR10, 0xf, URZ ;  /* 0x0000000f0a047890 */ /* 0x000fc6000fffe0ff */
[----:B------:R-:W2:Y:S01]  /*0120*/  LDC R16, c[0x0][0x39c] ;  /* 0x0000e700ff107b82 */ /* 0x000ea20000000800 */
[----:B------:R-:W-:Y:S02]  /*0130*/  UIADD3 UR6, UPT, UPT, UR5, 0x400, URZ ;  /* 0x0000040005067890 */ /* 0x000fe4000fffe0ff */
[----:B------:R-:W-:Y:S01]  /*0140*/  USHF.R.U32.HI UR4, URZ, 0x4, UR4 ;  /* 0x00000004ff047899 */ /* 0x000fe20008011604 */
[----:B------:R-:W3:Y:S04]  /*0150*/  LDCU UR13, c[0x0][0x3a0] ;  /* 0x00007400ff0d77ac */ /* 0x000ee80008000800 */
[----:B------:R-:W4:Y:S01]  /*0160*/  LDC.64 R2, c[0x0][0x380] ;  /* 0x0000e000ff027b82 */ /* 0x000f220000000a00 */
[----:B------:R-:W2:Y:S01]  /*0170*/  LDCU UR12, c[0x0][0x398] ;  /* 0x00007300ff0c77ac */ /* 0x000ea20008000800 */
[----:B-1----:R-:W-:Y:S01]  /*0180*/  IMAD R14, R0, UR11, R21 ;  /* 0x0000000b000e7c24 */ /* 0x002fe2000f8e0215 */
[----:B------:R-:W-:-:S02]  /*0190*/  UIADD3 UR4, UPT, UPT, -UR4, URZ, URZ ;  /* 0x000000ff04047290 */ /* 0x000fc4000fffe1ff */
[----:B0-----:R-:W-:Y:S02]  /*01a0*/  ULEA UR5, UR7, UR5, 0x18 ;  /* 0x0000000507057291 */ /* 0x001fe4000f8ec0ff */
[----:B------:R-:W-:Y:S01]  /*01b0*/  LEA R14, R5, R14, 0x4 ;  /* 0x0000000e050e7211 */ /* 0x000fe200078e20ff */
[----:B------:R-:W-:-:S03]  /*01c0*/  ULEA UR6, UR7, UR6, 0x18 ;  /* 0x0000000607067291 */ /* 0x000fc6000f8ec0ff */
[----:B------:R-:W-:-:S03]  /*01d0*/  LEA R18, R0, UR5, 0x6 ;  /* 0x0000000500127c11 */ /* 0x000fc6000f8e30ff */
[C---:B------:R-:W-:Y:S02]  /*01e0*/  LEA R19, R21.reuse, UR6, 0x2 ;  /* 0x0000000615137c11 */ /* 0x040fe4000f8e10ff */
[----:B------:R-:W-:Y:S02]  /*01f0*/  LEA R20, R21, R18, 0x2 ;  /* 0x0000001215147211 */ /* 0x000fe400078e10ff */
[----:B---3--:R-:W-:-:S07]  /*0200*/  LEA R17, R0, R19, 0x6 ;  /* 0x0000001300117211 */ /* 0x008fce00078e30ff */
.L_x_1:
[----:B------:R-:W-:Y:S01]  /*0210*/  ISETP.GE.AND P0, PT, R0, UR13, PT ;  /* 0x0000000d00007c0c */ /* 0x000fe2000bf06270 */
[----:B------:R-:W-:Y:S01]  /*0220*/  HFMA2 R22, -RZ, RZ, 0, 0 ;  /* 0x00000000ff167431 */ /* 0x000fe200000001ff */
[----:B------:R-:W-:Y:S01]  /*0230*/  ISETP.GE.AND P1, PT, R21, UR13, PT ;  /* 0x0000000d15007c0c */ /* 0x000fe2000bf26270 */
[----:B----4-:R-:W-:Y:S01]  /*0240*/  IMAD.WIDE R4, R15, 0x4, R2 ;  /* 0x000000040f047825 */ /* 0x010fe200078e0202 */
[----:B--2---:R-:W-:Y:S02]  /*0250*/  ISETP.GE.OR P0, PT, R13, R16, P0 ;  /* 0x000000100d00720c */ /* 0x004fe40000706670 */
[----:B------:R-:W-:Y:S02]  /*0260*/  ISETP.GE.OR P1, PT, R12, UR12, P1 ;  /* 0x0000000c0c007c0c */ /* 0x000fe40008f26670 */
[----:B------:R-:W-:-:S09]  /*0270*/  MOV R27, RZ ;  /* 0x000000ff001b7202 */ /* 0x000fd20000000f00 */
[----:B------:R-:W0:Y:S02]  /*0280*/  @!P0 LDC.64 R6, c[0x0][0x388] ;  /* 0x0000e200ff068b82 */ /* 0x000e240000000a00 */
[----:B------:R-:W2:Y:S01]  /*0290*/  @!P1 LDG.E R27, desc[UR8][R4.64] ;  /* 0x00000008041b9981 */ /* 0x000ea2000c1e1900 */
[----:B0-----:R-:W-:-:S05]  /*02a0*/  @!P0 IMAD.WIDE R6, R14, 0x4, R6 ;  /* 0x000000040e068825 */ /* 0x001fca00078e0206 */
[----:B------:R-:W3:Y:S01]  /*02b0*/  @!P0 LDG.E R22, desc[UR8][R6.64] ;  /* 0x0000000806168981 */ /* 0x000ee2000c1e1900 */
[----:B------:R-:W-:-:S04]  /*02c0*/  UIADD3 UR4, UPT, UPT, UR4, 0x1, URZ ;  /* 0x0000000104047890 */ /* 0x000fc8000fffe0ff */
[----:B------:R-:W-:Y:S01]  /*02d0*/  UISETP.NE.AND UP0, UPT, UR4, URZ, UPT ;  /* 0x000000ff0400728c */ /* 0x000fe2000bf05270 */
[----:B------:R-:W-:Y:S02]  /*02e0*/  IADD3 R0, PT, PT, R0, 0x10, RZ ;  /* 0x0000001000007810 */ /* 0x000fe40007ffe0ff */
[----:B------:R-:W-:Y:S02]  /*02f0*/  IADD3 R15, PT, PT, R15, 0x10, RZ ;  /* 0x000000100f0f7810 */ /* 0x000fe40007ffe0ff */
[----:B------:R-:W-:Y:S02]  /*0300*/  IADD3 R21, PT, PT, R21, 0x10, RZ ;  /* 0x0000001015157810 */ /* 0x000fe40007ffe0ff */
[----:B------:R-:W-:Y:S01]  /*0310*/  LEA R14, R16, R14, 0x4 ;  /* 0x0000000e100e7211 */ /* 0x000fe200078e20ff */
[----:B--2---:R-:W-:Y:S04]  /*0320*/  STS [R20], R27 ;  /* 0x0000001b14007388 */ /* 0x004fe80000000800 */
[----:B---3--:R-:W-:Y:S01]  /*0330*/  STS [R17], R22 ;  /* 0x0000001611007388 */ /* 0x008fe20000000800 */
[----:B------:R-:W-:Y:S06]  /*0340*/  BAR.SYNC.DEFER_BLOCKING 0x0 ;  /* 0x0000000000007b1d */ /* 0x000fec0000010000 */
[----:B------:R-:W-:Y:S04]  /*0350*/  LDS R26, [R19] ;  /* 0x00000000131a7984 */ /* 0x000fe80000000800 */
[----:B------:R-:W0:Y:S04]  /*0360*/  LDS.128 R8, [R18] ;  /* 0x0000000012087984 */ /* 0x000e280000000c00 */
[----:B------:R-:W1:Y:S04]  /*0370*/  LDS R29, [R19+0x40] ;  /* 0x00004000131d7984 */ /* 0x000e680000000800 */
[----:B------:R-:W2:Y:S04]  /*0380*/  LDS R25, [R19+0x80] ;  /* 0x0000800013197984 */ /* 0x000ea80000000800 */
[----:B------:R-:W3:Y:S04]  /*0390*/  LDS R24, [R19+0xc0] ;  /* 0x0000c00013187984 */ /* 0x000ee80000000800 */
[----:B------:R-:W-:Y:S04]  /*03a0*/  LDS.128 R4, [R18+0x10] ;  /* 0x0000100012047984 */ /* 0x000fe80000000c00 */
[----:B------:R-:W-:Y:S04]  /*03b0*/  LDS R22, [R19+0x140] ;  /* 0x0001400013167984 */ /* 0x000fe80000000800 */
[----:B------:R-:W-:Y:S01]  /*03c0*/  LDS R27, [R19+0x200] ;  /* 0x00020000131b7984 */ /* 0x000fe20000000800 */
[----:B0-----:R-:W-:-:S03]  /*03d0*/  FFMA R8, R8, R26, R23 ;  /* 0x0000001a08087223 */ /* 0x001fc60000000017 */
[----:B------:R-:W0:Y:S01]  /*03e0*/  LDS R23, [R19+0x100] ;  /* 0x0001000013177984 */ /* 0x000e220000000800 */
[----:B-1----:R-:W-:-:S03]  /*03f0*/  FFMA R8, R29, R9, R8 ;  /* 0x000000091d087223 */ /* 0x002fc60000000008 */
[----:B------:R-:W-:Y:S01]  /*0400*/  LDS R26, [R19+0x1c0] ;  /* 0x0001c000131a7984 */ /* 0x000fe20000000800 */
[----:B--2---:R-:W-:-:S03]  /*0410*/  FFMA R9, R25, R10, R8 ;  /* 0x0000000a19097223 */ /* 0x004fc60000000008 */
[----:B------:R-:W1:Y:S01]  /*0420*/  LDS R25, [R19+0x180] ;  /* 0x0001800013197984 */ /* 0x000e620000000800 */
[----:B---3--:R-:W-:-:S03]  /*0430*/  FFMA R9, R24, R11, R9 ;  /* 0x0000000b18097223 */ /* 0x008fc60000000009 */
[----:B------:R-:W-:Y:S01]  /*0440*/  LDS R24, [R19+0x240] ;  /* 0x0002400013187984 */ /* 0x000fe20000000800 */
[----:B0-----:R-:W-:-:S03]  /*0450*/  FFMA R23, R4, R23, R9 ;  /* 0x0000001704177223 */ /* 0x001fc60000000009 */
[----:B------:R-:W0:Y:S01]  /*0460*/  LDS.128 R8, [R18+0x20] ;  /* 0x0000200012087984 */ /* 0x000e220000000c00 */
[----:B------:R-:W-:-:S03]  /*0470*/  FFMA R22, R22, R5, R23 ;  /* 0x0000000516167223 */ /* 0x000fc60000000017 */
[----:B------:R-:W2:Y:S01]  /*0480*/  LDS R23, [R19+0x280] ;  /* 0x0002800013177984 */ /* 0x000ea20000000800 */
[----:B-1----:R-:W-:-:S03]  /*0490*/  FFMA R25, R25, R6, R22 ;  /* 0x0000000619197223 */ /* 0x002fc60000000016 */
[----:B------:R-:W1:Y:S01]  /*04a0*/  LDS R22, [R19+0x2c0] ;  /* 0x0002c00013167984 */ /* 0x000e620000000800 */
[----:B------:R-:W-:-:S03]  /*04b0*/  FFMA R7, R26, R7, R25 ;  /* 0x000000071a077223 */ /* 0x000fc60000000019 */
[----:B------:R-:W-:Y:S01]  /*04c0*/  LDS R25, [R19+0x300] ;  /* 0x0003000013197984 */ /* 0x000fe20000000800 */
[----:B0-----:R-:W-:-:S03]  /*04d0*/  FFMA R27, R8, R27, R7 ;  /* 0x0000001b081b7223 */ /* 0x001fc60000000007 */
[----:B------:R-:W0:Y:S01]  /*04e0*/  LDS.128 R4, [R18+0x30] ;  /* 0x0000300012047984 */ /* 0x000e220000000c00 */
[----:B------:R-:W-:-:S03]  /*04f0*/  FFMA R24, R24, R9, R27 ;  /* 0x0000000918187223 */ /* 0x000fc6000000001b */
[----:B------:R-:W3:Y:S04]  /*0500*/  LDS R27, [R19+0x340] ;  /* 0x00034000131b7984 */ /* 0x000ee80000000800 */
[----:B------:R-:W4:Y:S04]  /*0510*/  LDS R9, [R19+0x380] ;  /* 0x0003800013097984 */ /* 0x000f280000000800 */
[----:B------:R-:W5:Y:S01]  /*0520*/  LDS R8, [R19+0x3c0] ;  /* 0x0003c00013087984 */ /* 0x000f620000000800 */
[----:B--2---:R-:W-:-:S04]  /*0530*/  FFMA R23, R23, R10, R24 ;  /* 0x0000000a17177223 */ /* 0x004fc80000000018 */
[----:B-1----:R-:W-:-:S04]  /*0540*/  FFMA R11, R22, R11, R23 ;  /* 0x0000000b160b7223 */ /* 0x002fc80000000017 */
[----:B0-----:R-:W-:-:S04]  /*0550*/  FFMA R4, R4, R25, R11 ;  /* 0x0000001904047223 */ /* 0x001fc8000000000b */
[----:B---3--:R-:W-:-:S04]  /*0560*/  FFMA R4, R27, R5, R4 ;  /* 0x000000051b047223 */ /* 0x008fc80000000004 */
[----:B----4-:R-:W-:-:S04]  /*0570*/  FFMA R9, R9, R6, R4 ;  /* 0x0000000609097223 */ /* 0x010fc80000000004 */
[----:B-----5:R-:W-:Y:S01]  /*0580*/  FFMA R23, R8, R7, R9 ;  /* 0x0000000708177223 */ /* 0x020fe20000000009 */
[----:B------:R-:W-:Y:S06]  /*0590*/  BAR.SYNC.DEFER_BLOCKING 0x0 ;  /* 0x0000000000007b1d */ /* 0x000fec0000010000 */
[----:B------:R-:W-:Y:S05]  /*05a0*/  BRA.U UP0, `(.L_x_1) ;  /* 0xfffffffd00187547 */ /* 0x000fea000b83ffff */
.L_x_0:
[----:B------:R-:W0:Y:S02]  /*05b0*/  LDCU.64 UR4, c[0x0][0x398] ;  /* 0x00007300ff0477ac */ /* 0x000e240008000a00 */
[----:B0-----:R-:W-:-:S04]  /*05c0*/  ISETP.GE.AND P0, PT, R13, UR5, PT ;  /* 0x000000050d007c0c */ /* 0x001fc8000bf06270 */
[----:B------:R-:W-:-:S13]  /*05d0*/  ISETP.GE.OR P0, PT, R12, UR4, P0 ;  /* 0x000000040c007c0c */ /* 0x000fda0008706670 */
[----:B------:R-:W-:Y:S05]  /*05e0*/  @P0 EXIT ;  /* 0x000000000000094d */ /* 0x000fea0003800000 */
[----:B------:R-:W0:Y:S01]  /*05f0*/  LDC.64 R2, c[0x0][0x390] ;  /* 0x0000e400ff027b82 */ /* 0x000e220000000a00 */
[----:B------:R-:W-:-:S04]  /*0600*/  IMAD R13, R12, UR5, R13 ;  /* 0x000000050c0d7c24 */ /* 0x000fc8000f8e020d */
[----:B0-----:R-:W-:-:S05]  /*0610*/  IMAD.WIDE R2, R13, 0x4, R2 ;  /* 0x000000040d027825 */ /* 0x001fca00078e0202 */
[----:B------:R-:W-:Y:S01]  /*0620*/  STG.E desc[UR8][R2.64], R23 ;  /* 0x0000001702007986 */ /* 0x000fe2000c101908 */
[----:B------:R-:W-:Y:S05]  /*0630*/  EXIT ;  /* 0x000000000000794d */ /* 0x000fea0003800000 */
.L_x_2:
[----:B------:R-:W-:-:S00]  /*0640*/  BRA `(.L_x_2) ;  /* 0xfffffffc00fc7947 */ /* 0x000fc0000383ffff */
[----:B------:R-:W-:-:S00]  /*0650*/  NOP ;  /* 0x0000000000007918 */ /* 0x000fc00000000000 */
        /* <DEDUP_REMOVED lines=10> */
.L_x_3:


//--------------------- .nv.shared._Z11matMulTiledPKfS0_Pfiii --------------------------
	.section	.nv.shared._Z11matMulTiledPKfS0_Pfiii,"aw",@nobits
	.sectionflags	@""
	.align	4
.nv.shared._Z11matMulTiledPKfS0_Pfiii:
	.zero		3072


//--------------------- .nv.shared.reserved.0     --------------------------
	.section	.nv.shared.reserved.0,"aw",@nobits
	.weak		__nv_reservedSMEM_offset_0_alias
	.size		__nv_reservedSMEM_offset_0_alias, 0, 64
	.other		__nv_reservedSMEM_offset_0_alias,@"STO_CUDA_RESERVED_SHARED STV_DEFAULT"
__nv_reservedSMEM_offset_0_alias:
	.zero		0
	.zero		64


//--------------------- .nv.constant0._Z11matMulTiledPKfS0_Pfiii --------------------------
	.section	.nv.constant0._Z11matMulTiledPKfS0_Pfiii,"a",@progbits
	.sectionflags	@""
	.align	4
.nv.constant0._Z11matMulTiledPKfS0_Pfiii:
	.zero		932


//--------------------- SYMBOLS --------------------------

	.type		.nv.reservedSmem.offset0,@object
	.size		.nv.reservedSmem.offset0,0x4
	.type		.nv.reservedSmem.cap,@object
	.size		.nv.reservedSmem.cap,0x4
